//
// Generated by NVIDIA NVVM Compiler
//
// Compiler Build ID: CL-36424714
// Cuda compilation tools, release 13.0, V13.0.88
// Based on NVVM 20.0.0
//

.version 9.0
.target sm_100
.address_size 64

	// .globl	_Z20inNeighboursParallelPiS_ii

.visible .entry _Z20inNeighboursParallelPiS_ii(
	.param .u64 .ptr .align 1 _Z20inNeighboursParallelPiS_ii_param_0,
	.param .u64 .ptr .align 1 _Z20inNeighboursParallelPiS_ii_param_1,
	.param .u32 _Z20inNeighboursParallelPiS_ii_param_2,
	.param .u32 _Z20inNeighboursParallelPiS_ii_param_3
)
{
	.reg .pred 	%p<3>;
	.reg .b32 	%r<14>;
	.reg .b64 	%rd<9>;

	ld.param.u64 	%rd3, [_Z20inNeighboursParallelPiS_ii_param_0];
	ld.param.u64 	%rd4, [_Z20inNeighboursParallelPiS_ii_param_1];
	ld.param.u32 	%r6, [_Z20inNeighboursParallelPiS_ii_param_2];
	ld.param.u32 	%r7, [_Z20inNeighboursParallelPiS_ii_param_3];
	mov.u32 	%r8, %tid.x;
	mov.u32 	%r1, %ntid.x;
	mov.u32 	%r9, %ctaid.x;
	mad.lo.s32 	%r13, %r1, %r9, %r8;
	setp.ge.s32 	%p1, %r13, %r6;
	@%p1 bra 	$L__BB0_3;
	mov.u32 	%r10, %nctaid.x;
	mul.lo.s32 	%r3, %r10, %r1;
	cvta.to.global.u64 	%rd1, %rd3;
	cvta.to.global.u64 	%rd2, %rd4;
$L__BB0_2:
	mad.lo.s32 	%r11, %r13, %r6, %r7;
	mul.wide.s32 	%rd5, %r11, 4;
	add.s64 	%rd6, %rd1, %rd5;
	ld.global.u32 	%r12, [%rd6];
	mul.wide.s32 	%rd7, %r13, 4;
	add.s64 	%rd8, %rd2, %rd7;
	st.global.u32 	[%rd8], %r12;
	add.s32 	%r13, %r13, %r3;
	setp.lt.s32 	%p2, %r13, %r6;
	@%p2 bra 	$L__BB0_2;
$L__BB0_3:
	ret;

}


// ===== COMPILED SASS (sm_100) =====

	.target	sm_100

	.elftype	@"ET_EXEC"


//--------------------- .note.nv.tkinfo           --------------------------
	.section	.note.nv.tkinfo,"",@"SHT_NOTE"
	.sectionflags	@"SHF_NOTE_NV_TKINFO"
	.tkinfo
        /*0018*/ 	.word	0x00000002
        /*0030*/ 	.string	""
        /*0030*/ 	.string	"ptxas"
        /*0030*/ 	.string	"Cuda compilation tools, release 13.0, V13.0.88"
        /*0030*/ 	.string	"Build cuda_13.0.r13.0/compiler.36424714_0"
        /*0030*/ 	.string	"-arch sm_100 -m 64 "



//--------------------- .note.nv.cuinfo           --------------------------
	.section	.note.nv.cuinfo,"",@"SHT_NOTE"
	.sectionflags	@"SHF_NOTE_NV_CUINFO"
        /*0018*/ 	.short	0x0002
        /*001a*/ 	.short	0x0064
        /*001c*/ 	.short	0x0082
	.zero		2


//--------------------- .nv.info                  --------------------------
	.section	.nv.info,"",@"SHT_CUDA_INFO"
	.align	4


	//----- nvinfo : EIATTR_REGCOUNT
	.align		4
        /*0000*/ 	.byte	0x04, 0x2f
        /*0002*/ 	.short	(.L_1 - .L_0)
	.align		4
.L_0:
        /*0004*/ 	.word	index@(_Z20inNeighboursParallelPiS_ii)
        /*0008*/ 	.word	0x0000000e


	//----- nvinfo : EIATTR_FRAME_SIZE
	.align		4
.L_1:
        /*000c*/ 	.byte	0x04, 0x11
        /*000e*/ 	.short	(.L_3 - .L_2)
	.align		4
.L_2:
        /*0010*/ 	.word	index@(_Z20inNeighboursParallelPiS_ii)
        /*0014*/ 	.word	0x00000000


	//----- nvinfo : EIATTR_MIN_STACK_SIZE
	.align		4
.L_3:
        /*0018*/ 	.byte	0x04, 0x12
        /*001a*/ 	.short	(.L_5 - .L_4)
	.align		4
.L_4:
        /*001c*/ 	.word	index@(_Z20inNeighboursParallelPiS_ii)
        /*0020*/ 	.word	0x00000000
.L_5:


//--------------------- .nv.compat                --------------------------
	.section	.nv.compat,"",@"SHT_CUDA_COMPAT_INFO"
	.align	4
        /*0000*/ 	.byte	0x02, 0x09, 0x00, 0x00, 0x02, 0x02, 0x01, 0x00, 0x02, 0x05, 0x05, 0x00, 0x03, 0x07, 0x01, 0x01
        /*0010*/ 	.byte	0x02, 0x03, 0x00, 0x00, 0x02, 0x06, 0x01, 0x00, 0x04, 0x0b, 0x08, 0x00, 0x09, 0x00, 0x00, 0x00
        /*0020*/ 	.byte	0x00, 0x00, 0x00, 0x00


//--------------------- .nv.info._Z20inNeighboursParallelPiS_ii --------------------------
	.section	.nv.info._Z20inNeighboursParallelPiS_ii,"",@"SHT_CUDA_INFO"
	.sectionflags	@""
	.align	4


	//----- nvinfo : EIATTR_CUDA_API_VERSION
	.align		4
        /*0000*/ 	.byte	0x04, 0x37
        /*0002*/ 	.short	(.L_7 - .L_6)
.L_6:
        /*0004*/ 	.word	0x00000082


	//----- nvinfo : EIATTR_KPARAM_INFO
	.align		4
.L_7:
        /*0008*/ 	.byte	0x04, 0x17
        /*000a*/ 	.short	(.L_9 - .L_8)
.L_8:
        /*000c*/ 	.word	0x00000000
        /*0010*/ 	.short	0x0003
        /*0012*/ 	.short	0x0014
        /*0014*/ 	.byte	0x00, 0xf0, 0x11, 0x00


	//----- nvinfo : EIATTR_KPARAM_INFO
	.align		4
.L_9:
        /*0018*/ 	.byte	0x04, 0x17
        /*001a*/ 	.short	(.L_11 - .L_10)
.L_10:
        /*001c*/ 	.word	0x00000000
        /*0020*/ 	.short	0x0002
        /*0022*/ 	.short	0x0010
        /*0024*/ 	.byte	0x00, 0xf0, 0x11, 0x00


	//----- nvinfo : EIATTR_KPARAM_INFO
	.align		4
.L_11:
        /*0028*/ 	.byte	0x04, 0x17
        /*002a*/ 	.short	(.L_13 - .L_12)
.L_12:
        /*002c*/ 	.word	0x00000000
        /*0030*/ 	.short	0x0001
        /*0032*/ 	.short	0x0008
        /*0034*/ 	.byte	0x00, 0xf5, 0x21, 0x00


	//----- nvinfo : EIATTR_KPARAM_INFO
	.align		4
.L_13:
        /*0038*/ 	.byte	0x04, 0x17
        /*003a*/ 	.short	(.L_15 - .L_14)
.L_14:
        /*003c*/ 	.word	0x00000000
        /*0040*/ 	.short	0x0000
        /*0042*/ 	.short	0x0000
        /*0044*/ 	.byte	0x00, 0xf5, 0x21, 0x00


	//----- nvinfo : EIATTR_SPARSE_MMA_MASK
	.align		4
.L_15:
        /*0048*/ 	.byte	0x03, 0x50
        /*004a*/ 	.short	0x0000


	//----- nvinfo : EIATTR_MAXREG_COUNT
	.align		4
        /*004c*/ 	.byte	0x03, 0x1b
        /*004e*/ 	.short	0x00ff


	//----- nvinfo : EIATTR_MERCURY_ISA_VERSION
	.align		4
        /*0050*/ 	.byte	0x03, 0x5f
        /*0052*/ 	.short	0x0101


	//----- nvinfo : EIATTR_VRC_CTA_INIT_COUNT
	.align		4
        /*0054*/ 	.byte	0x02, 0x4a
	.zero		1
	.zero		1


	//----- nvinfo : EIATTR_EXIT_INSTR_OFFSETS
	.align		4
        /*0058*/ 	.byte	0x04, 0x1c
        /*005a*/ 	.short	(.L_17 - .L_16)


	//   ....[0]....
.L_16:
        /*005c*/ 	.word	0x00000070


	//   ....[1]....
        /*0060*/ 	.word	0x00000160


	//----- nvinfo : EIATTR_CRS_STACK_SIZE
	.align		4
.L_17:
        /*0064*/ 	.byte	0x04, 0x1e
        /*0066*/ 	.short	(.L_19 - .L_18)
.L_18:
        /*0068*/ 	.word	0x00000000


	//----- nvinfo : EIATTR_CBANK_PARAM_SIZE
	.align		4
.L_19:
        /*006c*/ 	.byte	0x03, 0x19
        /*006e*/ 	.short	0x0018


	//----- nvinfo : EIATTR_PARAM_CBANK
	.align		4
        /*0070*/ 	.byte	0x04, 0x0a
        /*0072*/ 	.short	(.L_21 - .L_20)
	.align		4
.L_20:
        /*0074*/ 	.word	index@(.nv.constant0._Z20inNeighboursParallelPiS_ii)
        /*0078*/ 	.short	0x0380
        /*007a*/ 	.short	0x0018


	//----- nvinfo : EIATTR_SW_WAR
	.align		4
.L_21:
        /*007c*/ 	.byte	0x04, 0x36
        /*007e*/ 	.short	(.L_23 - .L_22)
.L_22:
        /*0080*/ 	.word	0x00000008
.L_23:


//--------------------- .nv.callgraph             --------------------------
	.section	.nv.callgraph,"",@"SHT_CUDA_CALLGRAPH"
	.align	4
	.sectionentsize	8
	.align		4
        /*0000*/ 	.word	0x00000000
	.align		4
        /*0004*/ 	.word	0xffffffff
	.align		4
        /*0008*/ 	.word	0x00000000
	.align		4
        /*000c*/ 	.word	0xfffffffe
	.align		4
        /*0010*/ 	.word	0x00000000
	.align		4
        /*0014*/ 	.word	0xfffffffd
	.align		4
        /*0018*/ 	.word	0x00000000
	.align		4
        /*001c*/ 	.word	0xfffffffc


//--------------------- .text._Z20inNeighboursParallelPiS_ii --------------------------
	.section	.text._Z20inNeighboursParallelPiS_ii,"ax",@progbits
	.align	128
        .global         _Z20inNeighboursParallelPiS_ii
        .type           _Z20inNeighboursParallelPiS_ii,@function
        .size           _Z20inNeighboursParallelPiS_ii,(.L_x_2 - _Z20inNeighboursParallelPiS_ii)
        .other          _Z20inNeighboursParallelPiS_ii,@"STO_CUDA_ENTRY STV_DEFAULT"
_Z20inNeighboursParallelPiS_ii:
.text._Z20inNeighboursParallelPiS_ii:
[----:B------:R-:W-:Y:S01]  /*0000*/  LDC R1, c[0x0][0x37c] ;  /* 0x0000df00ff017b82 */ /* 0x000fe20000000800 */
[----:B------:R-:W0:Y:S01]  /*0010*/  S2R R0, SR_TID.X ;  /* 0x0000000000007919 */ /* 0x000e220000002100 */
[----:B------:R-:W0:Y:S01]  /*0020*/  LDCU UR4, c[0x0][0x360] ;  /* 0x00006c00ff0477ac */ /* 0x000e220008000800 */
[----:B------:R-:W0:Y:S01]  /*0030*/  S2R R3, SR_CTAID.X ;  /* 0x0000000000037919 */ /* 0x000e220000002500 */
[----:B------:R-:W1:Y:S01]  /*0040*/  LDCU UR8, c[0x0][0x390] ;  /* 0x00007200ff0877ac */ /* 0x000e620008000800 */
[----:B0-----:R-:W-:-:S05]  /*0050*/  IMAD R0, R3, UR4, R0 ;  /* 0x0000000403007c24 */ /* 0x001fca000f8e0200 */
[----:B-1----:R-:W-:-:S13]  /*0060*/  ISETP.GE.AND P0, PT, R0, UR8, PT ;  /* 0x0000000800007c0c */ /* 0x002fda000bf06270 */
[----:B------:R-:W-:Y:S05]  /*0070*/  @P0 EXIT ;  /* 0x000000000000094d */ /* 0x000fea0003800000 */
[----:B------:R-:W0:Y:S01]  /*0080*/  LDC R11, c[0x0][0x394] ;  /* 0x0000e500ff0b7b82 */ /* 0x000e220000000800 */
[----:B------:R-:W1:Y:S01]  /*0090*/  LDCU UR5, c[0x0][0x370] ;  /* 0x00006e00ff0577ac */ /* 0x000e620008000800 */
[----:B------:R-:W2:Y:S06]  /*00a0*/  LDCU.64 UR6, c[0x0][0x358] ;  /* 0x00006b00ff0677ac */ /* 0x000eac0008000a00 */
[----:B------:R-:W3:Y:S08]  /*00b0*/  LDC.64 R6, c[0x0][0x380] ;  /* 0x0000e000ff067b82 */ /* 0x000ef00000000a00 */
[----:B------:R-:W4:Y:S01]  /*00c0*/  LDC.64 R8, c[0x0][0x388] ;  /* 0x0000e200ff087b82 */ /* 0x000f220000000a00 */
[----:B-1----:R-:W-:-:S12]  /*00d0*/  UIMAD UR4, UR4, UR5, URZ ;  /* 0x00000005040472a4 */ /* 0x002fd8000f8e02ff */
.L_x_0:
[----:B01----:R-:W-:-:S04]  /*00e0*/  IMAD R3, R0, UR8, R11 ;  /* 0x0000000800037c24 */ /* 0x003fc8000f8e020b */
[----:B---3--:R-:W-:-:S06]  /*00f0*/  IMAD.WIDE R2, R3, 0x4, R6 ;  /* 0x0000000403027825 */ /* 0x008fcc00078e0206 */
[----:B--2---:R-:W2:Y:S01]  /*0100*/  LDG.E R3, desc[UR6][R2.64] ;  /* 0x0000000602037981 */ /* 0x004ea2000c1e1900 */
[C---:B----4-:R-:W-:Y:S01]  /*0110*/  IMAD.WIDE R4, R0.reuse, 0x4, R8 ;  /* 0x0000000400047825 */ /* 0x050fe200078e0208 */
[----:B------:R-:W-:-:S04]  /*0120*/  IADD3 R0, PT, PT, R0, UR4, RZ ;  /* 0x0000000400007c10 */ /* 0x000fc8000fffe0ff */
[----:B------:R-:W-:Y:S01]  /*0130*/  ISETP.GE.AND P0, PT, R0, UR8, PT ;  /* 0x0000000800007c0c */ /* 0x000fe2000bf06270 */
[----:B--2---:R1:W-:-:S12]  /*0140*/  STG.E desc[UR6][R4.64], R3 ;  /* 0x0000000304007986 */ /* 0x0043d8000c101906 */
[----:B------:R-:W-:Y:S05]  /*0150*/  @!P0 BRA `(.L_x_0) ;  /* 0xfffffffc00e08947 */ /* 0x000fea000383ffff */
[----:B------:R-:W-:Y:S05]  /*0160*/  EXIT ;  /* 0x000000000000794d */ /* 0x000fea0003800000 */
.L_x_1:
[----:B------:R-:W-:-:S00]  /*0170*/  BRA `(.L_x_1) ;  /* 0xfffffffc00fc7947 */ /* 0x000fc0000383ffff */
[----:B------:R-:W-:-:S00]  /*0180*/  NOP ;  /* 0x0000000000007918 */ /* 0x000fc00000000000 */
[----:B------:R-:W-:-:S00]  /*0190*/  NOP ;  /* 0x0000000000007918 */ /* 0x000fc00000000000 */
[----:B------:R-:W-:-:S00]  /*01a0*/  NOP ;  /* 0x0000000000007918 */ /* 0x000fc00000000000 */
[----:B------:R-:W-:-:S00]  /*01b0*/  NOP ;  /* 0x0000000000007918 */ /* 0x000fc00000000000 */
[----:B------:R-:W-:-:S00]  /*01c0*/  NOP ;  /* 0x0000000000007918 */ /* 0x000fc00000000000 */
[----:B------:R-:W-:-:S00]  /*01d0*/  NOP ;  /* 0x0000000000007918 */ /* 0x000fc00000000000 */
[----:B------:R-:W-:-:S00]  /*01e0*/  NOP ;  /* 0x0000000000007918 */ /* 0x000fc00000000000 */
[----:B------:R-:W-:-:S00]  /*01f0*/  NOP ;  /* 0x0000000000007918 */ /* 0x000fc00000000000 */
.L_x_2:


//--------------------- .nv.shared.reserved.0     --------------------------
	.section	.nv.shared.reserved.0,"aw",@nobits
	.weak		__nv_reservedSMEM_offset_0_alias
	.size		__nv_reservedSMEM_offset_0_alias, 0, 64
	.other		__nv_reservedSMEM_offset_0_alias,@"STO_CUDA_RESERVED_SHARED STV_DEFAULT"
__nv_reservedSMEM_offset_0_alias:
	.zero		0
	.zero		64


//--------------------- .nv.constant0._Z20inNeighboursParallelPiS_ii --------------------------
	.section	.nv.constant0._Z20inNeighboursParallelPiS_ii,"a",@progbits
	.sectionflags	@""
	.align	4
.nv.constant0._Z20inNeighboursParallelPiS_ii:
	.zero		920


//--------------------- SYMBOLS --------------------------

	.type		.nv.reservedSmem.offset0,@object
	.size		.nv.reservedSmem.offset0,0x4
